	.headerflags	@"EF_CUDA_TEXMODE_UNIFIED EF_CUDA_64BIT_ADDRESS EF_CUDA_ACCELERATORS EF_CUDA_SM90 EF_CUDA_VIRTUAL_SM(EF_CUDA_SM90)"
	.elftype	@"ET_EXEC"


//--------------------- .nv.info                  --------------------------
	.section	.nv.info,"",@"SHT_CUDA_INFO"
	.align	4


	//----- nvinfo : EIATTR_REGCOUNT
	.align		4
        /*0000*/ 	.byte	0x04, 0x2f
        /*0002*/ 	.short	(.L_1 - .L_0)
	.align		4
.L_0:
        /*0004*/ 	.word	index@(triton_poi_fused_max_pool2d_with_indices_12)
        /*0008*/ 	.word	0x0000002c


	//----- nvinfo : EIATTR_MIN_STACK_SIZE
	.align		4
.L_1:
        /*000c*/ 	.byte	0x04, 0x12
        /*000e*/ 	.short	(.L_3 - .L_2)
	.align		4
.L_2:
        /*0010*/ 	.word	index@(triton_poi_fused_max_pool2d_with_indices_12)
        /*0014*/ 	.word	0x00000000


	//----- nvinfo : EIATTR_FRAME_SIZE
	.align		4
.L_3:
        /*0018*/ 	.byte	0x04, 0x11
        /*001a*/ 	.short	(.L_5 - .L_4)
	.align		4
.L_4:
        /*001c*/ 	.word	index@(triton_poi_fused_max_pool2d_with_indices_12)
        /*0020*/ 	.word	0x00000000


	//----- nvinfo : EIATTR_MIN_STACK_SIZE
	.align		4
.L_5:
        /*0024*/ 	.byte	0x04, 0x12
        /*0026*/ 	.short	(.L_7 - .L_6)
	.align		4
.L_6:
        /*0028*/ 	.word	index@(triton_poi_fused_max_pool2d_with_indices_12)
        /*002c*/ 	.word	0x00000000
.L_7:


//--------------------- .nv.info.triton_poi_fused_max_pool2d_with_indices_12 --------------------------
	.section	.nv.info.triton_poi_fused_max_pool2d_with_indices_12,"",@"SHT_CUDA_INFO"
	.sectionflags	@""
	.align	4


	//----- nvinfo : EIATTR_CUDA_API_VERSION
	.align		4
        /*0000*/ 	.byte	0x04, 0x37
        /*0002*/ 	.short	(.L_9 - .L_8)
.L_8:
        /*0004*/ 	.word	0x0000007c


	//----- nvinfo : EIATTR_KPARAM_INFO
	.align		4
.L_9:
        /*0008*/ 	.byte	0x04, 0x17
        /*000a*/ 	.short	(.L_11 - .L_10)
.L_10:
        /*000c*/ 	.word	0x00000000
        /*0010*/ 	.short	0x0004
        /*0012*/ 	.short	0x001c
        /*0014*/ 	.byte	0x00, 0xf0, 0x11, 0x00


	//----- nvinfo : EIATTR_KPARAM_INFO
	.align		4
.L_11:
        /*0018*/ 	.byte	0x04, 0x17
        /*001a*/ 	.short	(.L_13 - .L_12)
.L_12:
        /*001c*/ 	.word	0x00000000
        /*0020*/ 	.short	0x0003
        /*0022*/ 	.short	0x0018
        /*0024*/ 	.byte	0x00, 0xf0, 0x11, 0x00


	//----- nvinfo : EIATTR_KPARAM_INFO
	.align		4
.L_13:
        /*0028*/ 	.byte	0x04, 0x17
        /*002a*/ 	.short	(.L_15 - .L_14)
.L_14:
        /*002c*/ 	.word	0x00000000
        /*0030*/ 	.short	0x0002
        /*0032*/ 	.short	0x0010
        /*0034*/ 	.byte	0x00, 0xf4, 0x21, 0x00


	//----- nvinfo : EIATTR_KPARAM_INFO
	.align		4
.L_15:
        /*0038*/ 	.byte	0x04, 0x17
        /*003a*/ 	.short	(.L_17 - .L_16)
.L_16:
        /*003c*/ 	.word	0x00000000
        /*0040*/ 	.short	0x0001
        /*0042*/ 	.short	0x0008
        /*0044*/ 	.byte	0x00, 0xf4, 0x21, 0x00


	//----- nvinfo : EIATTR_KPARAM_INFO
	.align		4
.L_17:
        /*0048*/ 	.byte	0x04, 0x17
        /*004a*/ 	.short	(.L_19 - .L_18)
.L_18:
        /*004c*/ 	.word	0x00000000
        /*0050*/ 	.short	0x0000
        /*0052*/ 	.short	0x0000
        /*0054*/ 	.byte	0x00, 0xf4, 0x21, 0x00


	//----- nvinfo : EIATTR_SPARSE_MMA_MASK
	.align		4
.L_19:
        /*0058*/ 	.byte	0x03, 0x50
        /*005a*/ 	.short	0x0000


	//----- nvinfo : EIATTR_MAXREG_COUNT
	.align		4
        /*005c*/ 	.byte	0x03, 0x1b
        /*005e*/ 	.short	0x00ff


	//----- nvinfo : EIATTR_EXIT_INSTR_OFFSETS
	.align		4
        /*0060*/ 	.byte	0x04, 0x1c
        /*0062*/ 	.short	(.L_21 - .L_20)


	//   ....[0]....
.L_20:
        /*0064*/ 	.word	0x000012b0


	//   ....[1]....
        /*0068*/ 	.word	0x00001300


	//----- nvinfo : EIATTR_REQNTID
	.align		4
.L_21:
        /*006c*/ 	.byte	0x04, 0x10
        /*006e*/ 	.short	(.L_23 - .L_22)
.L_22:
        /*0070*/ 	.word	0x00000080
        /*0074*/ 	.word	0x00000001
        /*0078*/ 	.word	0x00000001


	//----- nvinfo : EIATTR_CBANK_PARAM_SIZE
	.align		4
.L_23:
        /*007c*/ 	.byte	0x03, 0x19
        /*007e*/ 	.short	0x0020


	//----- nvinfo : EIATTR_PARAM_CBANK
	.align		4
        /*0080*/ 	.byte	0x04, 0x0a
        /*0082*/ 	.short	(.L_25 - .L_24)
	.align		4
.L_24:
        /*0084*/ 	.word	index@(.nv.constant0.triton_poi_fused_max_pool2d_with_indices_12)
        /*0088*/ 	.short	0x0210
        /*008a*/ 	.short	0x0020


	//----- nvinfo : EIATTR_SW_WAR
	.align		4
.L_25:
        /*008c*/ 	.byte	0x04, 0x36
        /*008e*/ 	.short	(.L_27 - .L_26)
.L_26:
        /*0090*/ 	.word	0x00000008
.L_27:


//--------------------- .nv.callgraph             --------------------------
	.section	.nv.callgraph,"",@"SHT_CUDA_CALLGRAPH"
	.align	4
	.sectionentsize	8
	.align		4
        /*0000*/ 	.word	0x00000000
	.align		4
        /*0004*/ 	.word	0xffffffff
	.align		4
        /*0008*/ 	.word	0x00000000
	.align		4
        /*000c*/ 	.word	0xfffffffe
	.align		4
        /*0010*/ 	.word	0x00000000
	.align		4
        /*0014*/ 	.word	0xfffffffd
	.align		4
        /*0018*/ 	.word	0x00000000
	.align		4
        /*001c*/ 	.word	0xfffffffc


//--------------------- .text.triton_poi_fused_max_pool2d_with_indices_12 --------------------------
	.section	.text.triton_poi_fused_max_pool2d_with_indices_12,"ax",@progbits
	.sectionflags	@"SHF_BARRIERS=1"
	.align	128
        .global         triton_poi_fused_max_pool2d_with_indices_12
        .type           triton_poi_fused_max_pool2d_with_indices_12,@function
        .size           triton_poi_fused_max_pool2d_with_indices_12,(.L_x_1 - triton_poi_fused_max_pool2d_with_indices_12)
        .other          triton_poi_fused_max_pool2d_with_indices_12,@"STO_CUDA_ENTRY STV_DEFAULT"
triton_poi_fused_max_pool2d_with_indices_12:
.text.triton_poi_fused_max_pool2d_with_indices_12:
[----:B------:R-:W0:Y:S02]  /*0000*/  LDC R1, c[0x0][0x28] ;  /* 0x00000a00ff017b82 */ /* 0x000e240000000800 */
[----:B------:R-:W1:Y:S01]  /*0010*/  S2R R19, SR_TID.X ;  /* 0x0000000000137919 */ /* 0x000e620000002100 */
[----:B------:R-:W2:Y:S01]  /*0020*/  LDC.64 R2, c[0x0][0x210] ;  /* 0x00008400ff027b82 */ /* 0x000ea20000000a00 */
[----:B------:R-:W-:Y:S02]  /*0030*/  CS2R R12, SRZ ;  /* 0x00000000000c7805 */ /* 0x000fe4000001ff00 */
[----:B------:R-:W-:Y:S01]  /*0040*/  CS2R R14, SRZ ;  /* 0x00000000000e7805 */ /* 0x000fe2000001ff00 */
[----:B------:R-:W3:Y:S01]  /*0050*/  S2R R16, SR_CTAID.Y ;  /* 0x0000000000107919 */ /* 0x000ee20000002600 */
[----:B------:R-:W-:Y:S02]  /*0060*/  CS2R R8, SRZ ;  /* 0x0000000000087805 */ /* 0x000fe4000001ff00 */
[----:B------:R-:W-:Y:S01]  /*0070*/  CS2R R10, SRZ ;  /* 0x00000000000a7805 */ /* 0x000fe2000001ff00 */
[----:B------:R-:W-:Y:S01]  /*0080*/  ULDC.64 UR6, c[0x0][0x208] ;  /* 0x0000820000067ab9 */ /* 0x000fe20000000a00 */
[----:B------:R-:W4:Y:S01]  /*0090*/  S2R R18, SR_CTAID.X ;  /* 0x0000000000127919 */ /* 0x000f220000002500 */
[----:B------:R-:W5:Y:S01]  /*00a0*/  S2UR UR5, SR_CgaCtaId ;  /* 0x00000000000579c3 */ /* 0x000f620000008800 */
[----:B------:R-:W-:Y:S01]  /*00b0*/  UMOV UR4, 0x400 ;  /* 0x0000040000047882 */ /* 0x000fe20000000000 */
[----:B------:R-:W-:Y:S01]  /*00c0*/  ULDC.64 UR8, c[0x0][0x218] ;  /* 0x0000860000087ab9 */ /* 0x000fe20000000a00 */
[----:B-1----:R-:W-:Y:S01]  /*00d0*/  SHF.R.U32.HI R17, RZ, 0x3, R19 ;  /* 0x00000003ff117819 */ /* 0x002fe20000011613 */
[----:B------:R-:W-:-:S02]  /*00e0*/  IMAD.SHL.U32 R19, R19, 0x4, RZ ;  /* 0x0000000413137824 */ /* 0x000fc400078e00ff */
[----:B---3--:R-:W-:Y:S01]  /*00f0*/  IMAD.SHL.U32 R16, R16, 0x20, RZ ;  /* 0x0000002010107824 */ /* 0x008fe200078e00ff */
[----:B------:R-:W-:Y:S01]  /*0100*/  SGXT.U32 R17, R17, 0x4 ;  /* 0x000000041111781a */ /* 0x000fe20000000000 */
[----:B----4-:R-:W-:-:S03]  /*0110*/  IMAD.SHL.U32 R18, R18, 0x20, RZ ;  /* 0x0000002012127824 */ /* 0x010fc600078e00ff */
[----:B------:R-:W-:-:S04]  /*0120*/  LOP3.LUT R21, R16, R17, RZ, 0xfc, !PT ;  /* 0x0000001110157212 */ /* 0x000fc800078efcff */
[----:B------:R-:W-:-:S04]  /*0130*/  SHF.R.S32.HI R0, RZ, 0x1f, R21 ;  /* 0x0000001fff007819 */ /* 0x000fc80000011415 */
[----:B------:R-:W-:-:S04]  /*0140*/  LEA.HI R0, R0, R21, RZ, 0x3 ;  /* 0x0000001500007211 */ /* 0x000fc800078f18ff */
[----:B------:R-:W-:Y:S02]  /*0150*/  LOP3.LUT R6, R0, 0x1ffffff8, RZ, 0xc0, !PT ;  /* 0x1ffffff800067812 */ /* 0x000fe400078ec0ff */
[----:B------:R-:W-:Y:S02]  /*0160*/  SHF.R.S32.HI R4, RZ, 0x3, R0 ;  /* 0x00000003ff047819 */ /* 0x000fe40000011400 */
[----:B------:R-:W-:Y:S01]  /*0170*/  LOP3.LUT R0, R18, 0x1c, R19, 0xf8, !PT ;  /* 0x0000001c12007812 */ /* 0x000fe200078ef813 */
[----:B------:R-:W-:-:S03]  /*0180*/  IMAD.IADD R5, R21, 0x1, -R6 ;  /* 0x0000000115057824 */ /* 0x000fc600078e0a06 */
[----:B------:R-:W-:Y:S01]  /*0190*/  ISETP.GE.AND P0, PT, R0, 0xc4, PT ;  /* 0x000000c40000780c */ /* 0x000fe20003f06270 */
[----:B------:R-:W-:Y:S02]  /*01a0*/  IMAD R4, R4, 0x10, R5 ;  /* 0x0000001004047824 */ /* 0x000fe400078e0205 */
[----:B------:R-:W-:Y:S01]  /*01b0*/  VIADD R28, R0, 0xc4 ;  /* 0x000000c4001c7836 */ /* 0x000fe20000000000 */
[----:B------:R-:W-:Y:S01]  /*01c0*/  ISETP.LT.AND P1, PT, R21, 0x100, !P0 ;  /* 0x000001001500780c */ /* 0x000fe20004721270 */
[----:B------:R-:W-:-:S04]  /*01d0*/  IMAD R27, R4, 0x188, RZ ;  /* 0x00000188041b7824 */ /* 0x000fc800078e02ff */
[----:B------:R-:W-:Y:S02]  /*01e0*/  IMAD.IADD R23, R0, 0x1, R27 ;  /* 0x0000000100177824 */ /* 0x000fe400078e021b */
[----:B------:R-:W-:Y:S02]  /*01f0*/  IMAD.IADD R25, R27, 0x1, R28 ;  /* 0x000000011b197824 */ /* 0x000fe400078e021c */
[----:B--2---:R-:W-:-:S04]  /*0200*/  IMAD.WIDE R22, R23, 0x4, R2 ;  /* 0x0000000417167825 */ /* 0x004fc800078e0202 */
[----:B------:R-:W-:Y:S01]  /*0210*/  IMAD.WIDE R24, R25, 0x4, R2 ;  /* 0x0000000419187825 */ /* 0x000fe200078e0202 */
[----:B------:R1:W2:Y:S04]  /*0220*/  @P1 LDG.E.EL.128 R12, desc[UR6][R22.64] ;  /* 0x00000006160c1981 */ /* 0x0002a8000c2e1d00 */
[----:B------:R-:W2:Y:S01]  /*0230*/  @P1 LDG.E.EL.128 R8, desc[UR6][R24.64] ;  /* 0x0000000618081981 */ /* 0x000ea2000c2e1d00 */
[----:B------:R-:W-:Y:S01]  /*0240*/  VIADD R20, R0, 0xc40 ;  /* 0x00000c4000147836 */ /* 0x000fe20000000000 */
[----:B------:R-:W-:Y:S02]  /*0250*/  CS2R R4, SRZ ;  /* 0x0000000000047805 */ /* 0x000fe4000001ff00 */
[----:B------:R-:W-:Y:S01]  /*0260*/  CS2R R6, SRZ ;  /* 0x0000000000067805 */ /* 0x000fe2000001ff00 */
[----:B------:R-:W-:-:S04]  /*0270*/  IMAD.IADD R31, R27, 0x1, R20 ;  /* 0x000000011b1f7824 */ /* 0x000fc800078e0214 */
[----:B------:R-:W-:-:S05]  /*0280*/  IMAD.WIDE R30, R31, 0x4, R2 ;  /* 0x000000041f1e7825 */ /* 0x000fca00078e0202 */
[----:B------:R-:W3:Y:S01]  /*0290*/  @P1 LDG.E.EL.128 R4, desc[UR6][R30.64] ;  /* 0x000000061e041981 */ /* 0x000ee2000c2e1d00 */
[----:B-1----:R-:W-:-:S04]  /*02a0*/  LOP3.LUT R23, R16, 0x10, R17, 0xfe, !PT ;  /* 0x0000001010177812 */ /* 0x002fc800078efe11 */
[----:B------:R-:W-:Y:S02]  /*02b0*/  ISETP.LT.AND P0, PT, R23, 0x100, !P0 ;  /* 0x000001001700780c */ /* 0x000fe40004701270 */
[C---:B--2---:R-:W-:Y:S02]  /*02c0*/  FSETP.GT.AND P3, PT, R11.reuse, R15, PT ;  /* 0x0000000f0b00720b */ /* 0x044fe40003f64000 */
[----:B------:R-:W-:Y:S02]  /*02d0*/  FSETP.GT.AND P5, PT, R10, R14, PT ;  /* 0x0000000e0a00720b */ /* 0x000fe40003fa4000 */
[----:B------:R-:W-:Y:S02]  /*02e0*/  FSETP.NAN.AND P2, PT, R11, R11, PT ;  /* 0x0000000b0b00720b */ /* 0x000fe40003f48000 */
[----:B------:R-:W-:Y:S02]  /*02f0*/  FSETP.GT.AND P4, PT, R9, R13, PT ;  /* 0x0000000d0900720b */ /* 0x000fe40003f84000 */
[----:B------:R-:W-:-:S02]  /*0300*/  P2R R22, PR, RZ, 0x8 ;  /* 0x00000008ff167803 */ /* 0x000fc40000000000 */
[----:B------:R-:W-:Y:S02]  /*0310*/  P2R R26, PR, RZ, 0x20 ;  /* 0x00000020ff1a7803 */ /* 0x000fe40000000000 */
[----:B------:R-:W-:Y:S02]  /*0320*/  P2R R24, PR, RZ, 0x10 ;  /* 0x00000010ff187803 */ /* 0x000fe40000000000 */
[----:B------:R-:W-:Y:S02]  /*0330*/  @!P3 SEL R11, R11, R15, P2 ;  /* 0x0000000f0b0bb207 */ /* 0x000fe40001000000 */
[----:B------:R-:W-:Y:S02]  /*0340*/  FSETP.NAN.AND P2, PT, R10, R10, PT ;  /* 0x0000000a0a00720b */ /* 0x000fe40003f48000 */
[----:B------:R-:W-:Y:S02]  /*0350*/  FSETP.GT.AND P3, PT, R8, R12, PT ;  /* 0x0000000c0800720b */ /* 0x000fe40003f64000 */
[----:B------:R-:W-:-:S02]  /*0360*/  @!P5 SEL R10, R10, R14, P2 ;  /* 0x0000000e0a0ad207 */ /* 0x000fc40001000000 */
[----:B------:R-:W-:Y:S02]  /*0370*/  CS2R R14, SRZ ;  /* 0x00000000000e7805 */ /* 0x000fe4000001ff00 */
[C---:B------:R-:W-:Y:S02]  /*0380*/  FSETP.NAN.AND P2, PT, R9.reuse, R9, PT ;  /* 0x000000090900720b */ /* 0x040fe40003f48000 */
[----:B------:R-:W-:Y:S02]  /*0390*/  P2R R32, PR, RZ, 0x8 ;  /* 0x00000008ff207803 */ /* 0x000fe40000000000 */
[----:B------:R-:W-:Y:S02]  /*03a0*/  @!P4 SEL R9, R9, R13, P2 ;  /* 0x0000000d0909c207 */ /* 0x000fe40001000000 */
[----:B------:R-:W-:-:S04]  /*03b0*/  FSETP.NAN.AND P2, PT, R8, R8, PT ;  /* 0x000000080800720b */ /* 0x000fc80003f48000 */
[----:B------:R-:W-:Y:S02]  /*03c0*/  @!P3 SEL R8, R8, R12, P2 ;  /* 0x0000000c0808b207 */ /* 0x000fe40001000000 */
[----:B------:R-:W-:Y:S02]  /*03d0*/  CS2R R12, SRZ ;  /* 0x00000000000c7805 */ /* 0x000fe4000001ff00 */
[-C--:B---3--:R-:W-:Y:S02]  /*03e0*/  FSETP.NAN.AND P2, PT, R7, R7.reuse, PT ;  /* 0x000000070700720b */ /* 0x088fe40003f48000 */
[----:B------:R-:W-:-:S04]  /*03f0*/  FSETP.GEU.AND P3, PT, R11, R7, PT ;  /* 0x000000070b00720b */ /* 0x000fc80003f6e000 */
[----:B------:R-:W-:-:S07]  /*0400*/  P2R R33, PR, RZ, 0x8 ;  /* 0x00000008ff217803 */ /* 0x000fce0000000000 */
[----:B------:R-:W-:Y:S02]  /*0410*/  @!P2 SEL R7, R7, R11, !P3 ;  /* 0x0000000b0707a207 */ /* 0x000fe40005800000 */
[-C--:B------:R-:W-:Y:S02]  /*0420*/  FSETP.NAN.AND P2, PT, R6, R6.reuse, PT ;  /* 0x000000060600720b */ /* 0x080fe40003f48000 */
        /* <DEDUP_REMOVED lines=11> */
[----:B------:R-:W-:-:S04]  /*04e0*/  SHF.R.S32.HI R8, RZ, 0x1f, R23 ;  /* 0x0000001fff087819 */ /* 0x000fc80000011417 */
[----:B------:R-:W-:-:S04]  /*04f0*/  LEA.HI R8, R8, R23, RZ, 0x3 ;  /* 0x0000001708087211 */ /* 0x000fc800078f18ff */
[----:B------:R-:W-:Y:S02]  /*0500*/  LOP3.LUT R10, R8, 0x1ffffff8, RZ, 0xc0, !PT ;  /* 0x1ffffff8080a7812 */ /* 0x000fe400078ec0ff */
[----:B------:R-:W-:-:S03]  /*0510*/  SHF.R.S32.HI R8, RZ, 0x3, R8 ;  /* 0x00000003ff087819 */ /* 0x000fc60000011408 */
[----:B------:R-:W-:Y:S01]  /*0520*/  IMAD.IADD R9, R23, 0x1, -R10 ;  /* 0x0000000117097824 */ /* 0x000fe200078e0a0a */
[----:B------:R-:W-:-:S03]  /*0530*/  CS2R R10, SRZ ;  /* 0x00000000000a7805 */ /* 0x000fc6000001ff00 */
[----:B------:R-:W-:Y:S01]  /*0540*/  IMAD R25, R8, 0x10, R9 ;  /* 0x0000001008197824 */ /* 0x000fe200078e0209 */
[----:B------:R-:W-:-:S03]  /*0550*/  CS2R R8, SRZ ;  /* 0x0000000000087805 */ /* 0x000fc6000001ff00 */
[----:B------:R-:W-:-:S04]  /*0560*/  IMAD R25, R25, 0x188, RZ ;  /* 0x0000018819197824 */ /* 0x000fc800078e02ff */
[----:B------:R-:W-:Y:S02]  /*0570*/  IMAD.IADD R29, R0, 0x1, R25 ;  /* 0x00000001001d7824 */ /* 0x000fe400078e0219 */
[----:B------:R-:W-:Y:S02]  /*0580*/  IMAD.IADD R31, R25, 0x1, R28 ;  /* 0x00000001191f7824 */ /* 0x000fe400078e021c */
[----:B------:R-:W-:-:S04]  /*0590*/  IMAD.WIDE R28, R29, 0x4, R2 ;  /* 0x000000041d1c7825 */ /* 0x000fc800078e0202 */
[----:B------:R-:W-:Y:S01]  /*05a0*/  IMAD.WIDE R30, R31, 0x4, R2 ;  /* 0x000000041f1e7825 */ /* 0x000fe200078e0202 */
[----:B------:R1:W2:Y:S04]  /*05b0*/  @P0 LDG.E.EL.128 R8, desc[UR6][R28.64] ;  /* 0x000000061c080981 */ /* 0x0002a8000c2e1d00 */
[----:B------:R-:W2:Y:S01]  /*05c0*/  @P0 LDG.E.EL.128 R12, desc[UR6][R30.64] ;  /* 0x000000061e0c0981 */ /* 0x000ea2000c2e1d00 */
[----:B-1----:R-:W-:-:S04]  /*05d0*/  IMAD.IADD R29, R25, 0x1, R20 ;  /* 0x00000001191d7824 */ /* 0x002fc800078e0214 */
[----:B------:R-:W-:Y:S01]  /*05e0*/  IMAD.WIDE R28, R29, 0x4, R2 ;  /* 0x000000041d1c7825 */ /* 0x000fe200078e0202 */
[C---:B--2---:R-:W-:Y:S02]  /*05f0*/  FSETP.GT.AND P3, PT, R15.reuse, R11, PT ;  /* 0x0000000b0f00720b */ /* 0x044fe40003f64000 */
[----:B------:R-:W-:Y:S02]  /*0600*/  FSETP.NAN.AND P2, PT, R15, R15, PT ;  /* 0x0000000f0f00720b */ /* 0x000fe40003f48000 */
[----:B------:R-:W-:-:S09]  /*0610*/  P2R R31, PR, RZ, 0x8 ;  /* 0x00000008ff1f7803 */ /* 0x000fd20000000000 */
[----:B------:R-:W-:Y:S02]  /*0620*/  @!P3 SEL R15, R15, R11, P2 ;  /* 0x0000000b0f0fb207 */ /* 0x000fe40001000000 */
[C---:B------:R-:W-:Y:S02]  /*0630*/  FSETP.GT.AND P3, PT, R14.reuse, R10, PT ;  /* 0x0000000a0e00720b */ /* 0x040fe40003f64000 */
[----:B------:R-:W-:Y:S02]  /*0640*/  FSETP.NAN.AND P2, PT, R14, R14, PT ;  /* 0x0000000e0e00720b */ /* 0x000fe40003f48000 */
[----:B------:R-:W-:-:S09]  /*0650*/  P2R R38, PR, RZ, 0x8 ;  /* 0x00000008ff267803 */ /* 0x000fd20000000000 */
[----:B------:R-:W-:Y:S02]  /*0660*/  @!P3 SEL R14, R14, R10, P2 ;  /* 0x0000000a0e0eb207 */ /* 0x000fe40001000000 */
[----:B------:R-:W-:Y:S02]  /*0670*/  CS2R R10, SRZ ;  /* 0x00000000000a7805 */ /* 0x000fe4000001ff00 */
[C---:B------:R-:W-:Y:S02]  /*0680*/  FSETP.GT.AND P3, PT, R13.reuse, R9, PT ;  /* 0x000000090d00720b */ /* 0x040fe40003f64000 */
[----:B------:R-:W-:Y:S02]  /*0690*/  FSETP.NAN.AND P2, PT, R13, R13, PT ;  /* 0x0000000d0d00720b */ /* 0x000fe40003f48000 */
[----:B------:R-:W-:-:S09]  /*06a0*/  P2R R39, PR, RZ, 0x8 ;  /* 0x00000008ff277803 */ /* 0x000fd20000000000 */
[----:B------:R-:W-:Y:S02]  /*06b0*/  @!P3 SEL R13, R13, R9, P2 ;  /* 0x000000090d0db207 */ /* 0x000fe40001000000 */
[C---:B------:R-:W-:Y:S02]  /*06c0*/  FSETP.GT.AND P3, PT, R12.reuse, R8, PT ;  /* 0x000000080c00720b */ /* 0x040fe40003f64000 */
[----:B------:R-:W-:Y:S02]  /*06d0*/  FSETP.NAN.AND P2, PT, R12, R12, PT ;  /* 0x0000000c0c00720b */ /* 0x000fe40003f48000 */
[----:B------:R-:W-:-:S09]  /*06e0*/  P2R R40, PR, RZ, 0x8 ;  /* 0x00000008ff287803 */ /* 0x000fd20000000000 */
[----:B------:R-:W-:Y:S02]  /*06f0*/  @!P3 SEL R12, R12, R8, P2 ;  /* 0x000000080c0cb207 */ /* 0x000fe40001000000 */
[----:B------:R-:W-:-:S06]  /*0700*/  CS2R R8, SRZ ;  /* 0x0000000000087805 */ /* 0x000fcc000001ff00 */
[----:B------:R1:W2:Y:S02]  /*0710*/  @P0 LDG.E.EL.128 R8, desc[UR6][R28.64] ;  /* 0x000000061c080981 */ /* 0x0002a4000c2e1d00 */
[----:B-1----:R-:W-:Y:S02]  /*0720*/  P2R R28, PR, RZ, 0x1 ;  /* 0x00000001ff1c7803 */ /* 0x002fe40000000000 */
[-C--:B--2---:R-:W-:Y:S02]  /*0730*/  FSETP.NAN.AND P2, PT, R11, R11.reuse, PT ;  /* 0x0000000b0b00720b */ /* 0x084fe40003f48000 */
[----:B------:R-:W-:Y:S02]  /*0740*/  FSETP.GEU.AND P3, PT, R15, R11, PT ;  /* 0x0000000b0f00720b */ /* 0x000fe40003f6e000 */
[----:B------:R-:W-:Y:S02]  /*0750*/  FSETP.GEU.AND P0, PT, R14, R10, PT ;  /* 0x0000000a0e00720b */ /* 0x000fe40003f0e000 */
[----:B------:R-:W-:-:S02]  /*0760*/  P2R R29, PR, RZ, 0x8 ;  /* 0x00000008ff1d7803 */ /* 0x000fc40000000000 */
[----:B------:R-:W-:-:S05]  /*0770*/  P2R R30, PR, RZ, 0x1 ;  /* 0x00000001ff1e7803 */ /* 0x000fca0000000000 */
[----:B------:R-:W-:Y:S02]  /*0780*/  @!P2 SEL R11, R11, R15, !P3 ;  /* 0x0000000f0b0ba207 */ /* 0x000fe40005800000 */
[----:B------:R-:W-:Y:S02]  /*0790*/  FSETP.NAN.AND P2, PT, R10, R10, PT ;  /* 0x0000000a0a00720b */ /* 0x000fe40003f48000 */
[----:B------:R-:W-:-:S11]  /*07a0*/  FSETP.NAN.AND P3, PT, R8, R8, PT ;  /* 0x000000080800720b */ /* 0x000fd60003f68000 */
[----:B------:R-:W-:Y:S02]  /*07b0*/  @!P2 SEL R10, R10, R14, !P0 ;  /* 0x0000000e0a0aa207 */ /* 0x000fe40004000000 */
[----:B------:R-:W-:Y:S02]  /*07c0*/  CS2R R14, SRZ ;  /* 0x00000000000e7805 */ /* 0x000fe4000001ff00 */
[-C--:B------:R-:W-:Y:S02]  /*07d0*/  FSETP.NAN.AND P2, PT, R9, R9.reuse, PT ;  /* 0x000000090900720b */ /* 0x080fe40003f48000 */
[----:B------:R-:W-:-:S04]  /*07e0*/  FSETP.GEU.AND P0, PT, R13, R9, PT ;  /* 0x000000090d00720b */ /* 0x000fc80003f0e000 */
[----:B------:R-:W-:-:S07]  /*07f0*/  P2R R37, PR, RZ, 0x1 ;  /* 0x00000001ff257803 */ /* 0x000fce0000000000 */
[----:B------:R-:W-:Y:S02]  /*0800*/  @!P2 SEL R9, R9, R13, !P0 ;  /* 0x0000000d0909a207 */ /* 0x000fe40004000000 */
[----:B------:R-:W-:Y:S02]  /*0810*/  ISETP.NE.AND P0, PT, R33, RZ, PT ;  /* 0x000000ff2100720c */ /* 0x000fe40003f05270 */
[----:B------:R-:W-:Y:S02]  /*0820*/  FSETP.GEU.AND P2, PT, R12, R8, PT ;  /* 0x000000080c00720b */ /* 0x000fe40003f4e000 */
[----:B------:R-:W-:Y:S02]  /*0830*/  P2R R33, PR, RZ, 0x1 ;  /* 0x00000001ff217803 */ /* 0x000fe40000000000 */
[----:B------:R-:W-:Y:S02]  /*0840*/  ISETP.NE.AND P0, PT, R34, RZ, PT ;  /* 0x000000ff2200720c */ /* 0x000fe40003f05270 */
[----:B------:R-:W-:-:S02]  /*0850*/  @!P3 SEL R8, R8, R12, !P2 ;  /* 0x0000000c0808b207 */ /* 0x000fc40005000000 */
[----:B------:R-:W-:Y:S02]  /*0860*/  CS2R R12, SRZ ;  /* 0x00000000000c7805 */ /* 0x000fe4000001ff00 */
[----:B------:R-:W-:Y:S02]  /*0870*/  P2R R34, PR, RZ, 0x1 ;  /* 0x00000001ff227803 */ /* 0x000fe40000000000 */
[----:B------:R-:W-:-:S04]  /*0880*/  ISETP.NE.AND P0, PT, R35, RZ, PT ;  /* 0x000000ff2300720c */ /* 0x000fc80003f05270 */
        /* <DEDUP_REMOVED lines=17> */
[----:B------:R-:W-:Y:S01]  /*09a0*/  ISETP.NE.AND P0, PT, R32, RZ, PT ;  /* 0x000000ff2000720c */ /* 0x000fe20003f05270 */
[----:B------:R-:W-:-:S03]  /*09b0*/  VIADD R32, R0, 0xd04 ;  /* 0x00000d0400207836 */ /* 0x000fc60000000000 */
[----:B------:R-:W-:Y:S01]  /*09c0*/  P2R R41, PR, RZ, 0x1 ;  /* 0x00000001ff297803 */ /* 0x000fe20000000000 */
[----:B------:R-:W-:-:S04]  /*09d0*/  IMAD.IADD R27, R27, 0x1, R32 ;  /* 0x000000011b1b7824 */ /* 0x000fc800078e0220 */
[----:B------:R-:W-:-:S05]  /*09e0*/  IMAD.WIDE R26, R27, 0x4, R2 ;  /* 0x000000041b1a7825 */ /* 0x000fca00078e0202 */
[----:B------:R-:W2:Y:S02]  /*09f0*/  @P1 LDG.E.EL.128 R12, desc[UR6][R26.64] ;  /* 0x000000061a0c1981 */ /* 0x000ea4000c2e1d00 */
[-C--:B--2---:R-:W-:Y:S02]  /*0a00*/  FSETP.NAN.AND P4, PT, R12, R12.reuse, PT ;  /* 0x0000000c0c00720b */ /* 0x084fe40003f88000 */
[----:B------:R-:W-:Y:S02]  /*0a10*/  FSETP.NAN.AND P5, PT, R13, R13, PT ;  /* 0x0000000d0d00720b */ /* 0x000fe40003fa8000 */
[----:B------:R-:W-:Y:S02]  /*0a20*/  FSETP.GEU.AND P3, PT, R4, R12, PT ;  /* 0x0000000c0400720b */ /* 0x000fe40003f6e000 */
[----:B------:R-:W-:Y:S02]  /*0a30*/  FSETP.NAN.AND P6, PT, R14, R14, PT ;  /* 0x0000000e0e00720b */ /* 0x000fe40003fc8000 */
[----:B------:R-:W-:-:S05]  /*0a40*/  FSETP.NAN.AND P0, PT, R15, R15, PT ;  /* 0x0000000f0f00720b */ /* 0x000fca0003f08000 */
[----:B------:R-:W-:Y:S02]  /*0a50*/  @!P4 SEL R12, R12, R4, !P3 ;  /* 0x000000040c0cc207 */ /* 0x000fe40005800000 */
[----:B------:R-:W-:-:S04]  /*0a60*/  FSETP.GEU.AND P4, PT, R5, R13, PT ;  /* 0x0000000d0500720b */ /* 0x000fc80003f8e000 */
[----:B------:R-:W-:Y:S02]  /*0a70*/  @!P5 SEL R13, R13, R5, !P4 ;  /* 0x000000050d0dd207 */ /* 0x000fe40006000000 */
[----:B------:R-:W-:-:S04]  /*0a80*/  FSETP.GEU.AND P5, PT, R6, R14, PT ;  /* 0x0000000e0600720b */ /* 0x000fc80003fae000 */
[----:B------:R-:W-:Y:S02]  /*0a90*/  @!P6 SEL R14, R14, R6, !P5 ;  /* 0x000000060e0ee207 */ /* 0x000fe40006800000 */
[----:B------:R-:W-:-:S04]  /*0aa0*/  FSETP.GEU.AND P6, PT, R7, R15, PT ;  /* 0x0000000f0700720b */ /* 0x000fc80003fce000 */
[----:B------:R-:W-:Y:S02]  /*0ab0*/  @!P0 SEL R15, R15, R7, !P6 ;  /* 0x000000070f0f8207 */ /* 0x000fe40007000000 */
[----:B------:R-:W-:-:S04]  /*0ac0*/  ISETP.NE.AND P0, PT, R41, RZ, PT ;  /* 0x000000ff2900720c */ /* 0x000fc80003f05270 */
[----:B------:R-:W-:Y:S02]  /*0ad0*/  SEL R4, RZ, 0x1, !P0 ;  /* 0x00000001ff047807 */ /* 0x000fe40004000000 */
        /* <DEDUP_REMOVED lines=15> */
[----:B------:R-:W-:Y:S02]  /*0bd0*/  SEL R4, R4, 0x2, P0 ;  /* 0x0000000204047807 */ /* 0x000fe40000000000 */
[----:B------:R-:W-:-:S04]  /*0be0*/  ISETP.NE.AND P0, PT, R35, RZ, PT ;  /* 0x000000ff2300720c */ /* 0x000fc80003f05270 */
[----:B------:R-:W-:Y:S02]  /*0bf0*/  SEL R5, R5, 0x2, P0 ;  /* 0x0000000205057807 */ /* 0x000fe40000000000 */
[----:B------:R-:W-:-:S04]  /*0c00*/  ISETP.NE.AND P0, PT, R34, RZ, PT ;  /* 0x000000ff2200720c */ /* 0x000fc80003f05270 */
[----:B------:R-:W-:Y:S02]  /*0c10*/  SEL R6, R6, 0x2, P0 ;  /* 0x0000000206067807 */ /* 0x000fe40000000000 */
[----:B------:R-:W-:Y:S01]  /*0c20*/  ISETP.NE.AND P0, PT, R33, RZ, PT ;  /* 0x000000ff2100720c */ /* 0x000fe20003f05270 */
[----:B------:R-:W-:-:S03]  /*0c30*/  IMAD.IADD R33, R25, 0x1, R32 ;  /* 0x0000000119217824 */ /* 0x000fc600078e0220 */
[----:B------:R-:W-:Y:S01]  /*0c40*/  SEL R27, R27, 0x2, P0 ;  /* 0x000000021b1b7807 */ /* 0x000fe20000000000 */
[----:B------:R-:W-:Y:S01]  /*0c50*/  IMAD.WIDE R32, R33, 0x4, R2 ;  /* 0x0000000421207825 */ /* 0x000fe200078e0202 */
[----:B------:R-:W-:Y:S02]  /*0c60*/  ISETP.NE.AND P0, PT, R28, RZ, PT ;  /* 0x000000ff1c00720c */ /* 0x000fe40003f05270 */
[----:B------:R-:W-:Y:S02]  /*0c70*/  SEL R28, R4, 0x3, P3 ;  /* 0x00000003041c7807 */ /* 0x000fe40001800000 */
[----:B------:R-:W-:Y:S02]  /*0c80*/  ISETP.NE.AND P3, PT, R29, RZ, PT ;  /* 0x000000ff1d00720c */ /* 0x000fe40003f65270 */
[----:B------:R-:W-:Y:S02]  /*0c90*/  SEL R29, R5, 0x3, P4 ;  /* 0x00000003051d7807 */ /* 0x000fe40002000000 */
[----:B------:R-:W-:-:S02]  /*0ca0*/  CS2R R4, SRZ ;  /* 0x0000000000047805 */ /* 0x000fc4000001ff00 */
[----:B------:R-:W-:Y:S02]  /*0cb0*/  ISETP.NE.AND P4, PT, R30, RZ, PT ;  /* 0x000000ff1e00720c */ /* 0x000fe40003f85270 */
[----:B------:R-:W-:Y:S02]  /*0cc0*/  SEL R30, R6, 0x3, P5 ;  /* 0x00000003061e7807 */ /* 0x000fe40002800000 */
[----:B------:R-:W-:Y:S01]  /*0cd0*/  CS2R R6, SRZ ;  /* 0x0000000000067805 */ /* 0x000fe2000001ff00 */
[----:B------:R-:W1:Y:S01]  /*0ce0*/  S2R R2, SR_TID.X ;  /* 0x0000000000027919 */ /* 0x000e620000002100 */
[----:B------:R-:W-:Y:S01]  /*0cf0*/  SEL R26, R26, 0x2, P3 ;  /* 0x000000021a1a7807 */ /* 0x000fe20001800000 */
[--C-:B------:R-:W-:Y:S01]  /*0d00*/  IMAD R21, R21, 0xc4, R0.reuse ;  /* 0x000000c415157824 */ /* 0x100fe200078e0200 */
[----:B------:R-:W-:Y:S02]  /*0d10*/  SEL R24, R24, 0x2, P4 ;  /* 0x0000000218187807 */ /* 0x000fe40002000000 */
[----:B------:R2:W3:Y:S01]  /*0d20*/  @P0 LDG.E.EL.128 R4, desc[UR6][R32.64] ;  /* 0x0000000620040981 */ /* 0x0004e2000c2e1d00 */
[----:B------:R-:W-:Y:S01]  /*0d30*/  IMAD R0, R23, 0xc4, R0 ;  /* 0x000000c417007824 */ /* 0x000fe200078e0200 */
[----:B-----5:R-:W-:Y:S01]  /*0d40*/  UPRMT UR4, UR5, 0x654, UR4 ;  /* 0x0000065405047896 */ /* 0x020fe20008000004 */
[----:B------:R-:W-:-:S02]  /*0d50*/  SEL R27, R27, 0x3, P6 ;  /* 0x000000031b1b7807 */ /* 0x000fc40003000000 */
[----:B------:R-:W-:Y:S02]  /*0d60*/  SEL R22, R22, 0x2, P2 ;  /* 0x0000000216167807 */ /* 0x000fe40001000000 */
[----:B------:R-:W-:Y:S01]  /*0d70*/  ISETP.NE.AND P5, PT, R37, RZ, PT ;  /* 0x000000ff2500720c */ /* 0x000fe20003fa5270 */
[----:B-1----:R-:W-:Y:S01]  /*0d80*/  IMAD.SHL.U32 R3, R2, 0x80, RZ ;  /* 0x0000008002037824 */ /* 0x002fe200078e00ff */
[----:B------:R-:W-:-:S04]  /*0d90*/  SHF.R.U32.HI R36, RZ, 0x3, R2 ;  /* 0x00000003ff247819 */ /* 0x000fc80000011602 */
[----:B------:R-:W-:Y:S02]  /*0da0*/  LOP3.LUT R3, R3, 0x380, RZ, 0xc0, !PT ;  /* 0x0000038003037812 */ /* 0x000fe400078ec0ff */
[----:B------:R-:W-:Y:S02]  /*0db0*/  SGXT.U32 R36, R36, 0x4 ;  /* 0x000000042424781a */ /* 0x000fe40000000000 */
[----:B------:R-:W-:Y:S02]  /*0dc0*/  SHF.R.U32.HI R34, RZ, 0x3, R3 ;  /* 0x00000003ff227819 */ /* 0x000fe40000011603 */
[C---:B------:R-:W-:Y:S02]  /*0dd0*/  LOP3.LUT R23, R3.reuse, R36, RZ, 0xfc, !PT ;  /* 0x0000002403177212 */ /* 0x040fe400078efcff */
[----:B--2---:R-:W-:Y:S02]  /*0de0*/  LOP3.LUT R32, R3, 0x20, RZ, 0xfc, !PT ;  /* 0x0000002003207812 */ /* 0x004fe400078efcff */
[----:B------:R-:W-:-:S02]  /*0df0*/  LOP3.LUT R34, R34, R3, R36, 0xfe, !PT ;  /* 0x0000000322227212 */ /* 0x000fc400078efe24 */
[----:B------:R-:W-:Y:S02]  /*0e00*/  LEA.HI R31, R32, R23, RZ, 0x1d ;  /* 0x00000017201f7211 */ /* 0x000fe400078fe8ff */
[C---:B------:R-:W-:Y:S02]  /*0e10*/  LOP3.LUT R36, R3.reuse, 0x40, RZ, 0xfc, !PT ;  /* 0x0000004003247812 */ /* 0x040fe400078efcff */
[----:B------:R-:W-:Y:S02]  /*0e20*/  LOP3.LUT R38, R3, 0x60, RZ, 0xfc, !PT ;  /* 0x0000006003267812 */ /* 0x000fe400078efcff */
[----:B------:R-:W-:Y:S02]  /*0e30*/  LEA R3, R34, UR4, 0x2 ;  /* 0x0000000422037c11 */ /* 0x000fe4000f8e10ff */
[----:B------:R-:W-:Y:S02]  /*0e40*/  PRMT R32, R28, 0x3340, R29 ;  /* 0x000033401c207816 */ /* 0x000fe4000000001d */
[----:B------:R-:W-:Y:S01]  /*0e50*/  LEA R28, R31, UR4, 0x2 ;  /* 0x000000041f1c7c11 */ /* 0x000fe2000f8e10ff */
[----:B------:R-:W-:Y:S01]  /*0e60*/  STS [R3], R12 ;  /* 0x0000000c03007388 */ /* 0x000fe20000000800 */
[----:B------:R-:W-:-:S02]  /*0e70*/  SEL R20, R20, 0x2, P5 ;  /* 0x0000000214147807 */ /* 0x000fc40002800000 */
[-C--:B------:R-:W-:Y:S01]  /*0e80*/  LEA.HI R36, R36, R23.reuse, RZ, 0x1d ;  /* 0x0000001724247211 */ /* 0x080fe200078fe8ff */
[----:B------:R1:W-:Y:S01]  /*0e90*/  STS [R28+0x80], R13 ;  /* 0x0000800d1c007388 */ /* 0x0003e20000000800 */
[----:B------:R-:W-:Y:S02]  /*0ea0*/  LEA.HI R38, R38, R23, RZ, 0x1d ;  /* 0x0000001726267211 */ /* 0x000fe400078fe8ff */
[----:B------:R-:W-:Y:S02]  /*0eb0*/  LEA R23, R36, UR4, 0x2 ;  /* 0x0000000424177c11 */ /* 0x000fe4000f8e10ff */
[----:B------:R-:W-:Y:S02]  /*0ec0*/  LEA R38, R38, UR4, 0x2 ;  /* 0x0000000426267c11 */ /* 0x000fe4000f8e10ff */
[----:B------:R-:W-:Y:S01]  /*0ed0*/  PRMT R25, R30, 0x3340, R27 ;  /* 0x000033401e197816 */ /* 0x000fe2000000001b */
[----:B------:R2:W-:Y:S03]  /*0ee0*/  STS [R23+0x100], R14 ;  /* 0x0001000e17007388 */ /* 0x0005e60000000800 */
[----:B------:R-:W-:Y:S01]  /*0ef0*/  PRMT R25, R32, 0x5410, R25 ;  /* 0x0000541020197816 */ /* 0x000fe20000000019 */
[----:B------:R4:W-:Y:S01]  /*0f00*/  STS [R38+0x180], R15 ;  /* 0x0001800f26007388 */ /* 0x0009e20000000800 */
[----:B------:R-:W-:-:S04]  /*0f10*/  LOP3.LUT R16, R16, 0x1c, R19, 0xf8, !PT ;  /* 0x0000001c10107812 */ /* 0x000fc800078ef813 */
[----:B------:R-:W-:-:S04]  /*0f20*/  SHF.R.S32.HI R19, RZ, 0x1f, R16 ;  /* 0x0000001fff137819 */ /* 0x000fc80000011410 */
[----:B------:R-:W-:Y:S02]  /*0f30*/  LEA.HI R19, R19, R16, RZ, 0x6 ;  /* 0x0000001013137211 */ /* 0x000fe400078f30ff */
[-C--:B---3--:R-:W-:Y:S02]  /*0f40*/  FSETP.NAN.AND P3, PT, R4, R4.reuse, PT ;  /* 0x000000040400720b */ /* 0x088fe40003f68000 */
[----:B------:R-:W-:Y:S02]  /*0f50*/  FSETP.NAN.AND P4, PT, R5, R5, PT ;  /* 0x000000050500720b */ /* 0x000fe40003f88000 */
[----:B------:R-:W-:Y:S02]  /*0f60*/  FSETP.GEU.AND P6, PT, R8, R4, PT ;  /* 0x000000040800720b */ /* 0x000fe40003fce000 */
[----:B------:R-:W-:Y:S02]  /*0f70*/  FSETP.NAN.AND P2, PT, R7, R7, PT ;  /* 0x000000070700720b */ /* 0x000fe40003f48000 */
[----:B------:R-:W-:-:S05]  /*0f80*/  FSETP.NAN.AND P5, PT, R6, R6, PT ;  /* 0x000000060600720b */ /* 0x000fca0003fa8000 */
[----:B------:R-:W-:Y:S02]  /*0f90*/  @!P3 SEL R4, R4, R8, !P6 ;  /* 0x000000080404b207 */ /* 0x000fe40007000000 */
[----:B------:R-:W-:Y:S02]  /*0fa0*/  FSETP.GEU.AND P3, PT, R9, R5, PT ;  /* 0x000000050900720b */ /* 0x000fe40003f6e000 */
[----:B-1----:R-:W-:Y:S02]  /*0fb0*/  SEL R13, R22, 0x3, P6 ;  /* 0x00000003160d7807 */ /* 0x002fe40003000000 */
[----:B------:R-:W-:Y:S02]  /*0fc0*/  @!P4 SEL R5, R5, R9, !P3 ;  /* 0x000000090505c207 */ /* 0x000fe40005800000 */
[----:B------:R-:W-:Y:S02]  /*0fd0*/  FSETP.GEU.AND P6, PT, R10, R6, PT ;  /* 0x000000060a00720b */ /* 0x000fe40003fce000 */
[----:B------:R-:W-:-:S02]  /*0fe0*/  FSETP.GEU.AND P4, PT, R11, R7, PT ;  /* 0x000000070b00720b */ /* 0x000fc40003f8e000 */
[----:B------:R-:W-:Y:S02]  /*0ff0*/  SEL R20, R20, 0x3, P3 ;  /* 0x0000000314147807 */ /* 0x000fe40001800000 */
[----:B------:R-:W-:Y:S02]  /*1000*/  SEL R9, R24, 0x3, P6 ;  /* 0x0000000318097807 */ /* 0x000fe40003000000 */
[----:B------:R-:W-:Y:S02]  /*1010*/  SEL R26, R26, 0x3, P4 ;  /* 0x000000031a1a7807 */ /* 0x000fe40002000000 */
[----:B------:R-:W-:Y:S02]  /*1020*/  @!P2 SEL R7, R7, R11, !P4 ;  /* 0x0000000b0707a207 */ /* 0x000fe40006000000 */
[----:B------:R-:W-:Y:S02]  /*1030*/  IADD3 R12, P2, R21, UR8, RZ ;  /* 0x00000008150c7c10 */ /* 0x000fe4000ff5e0ff */
[----:B------:R-:W-:-:S02]  /*1040*/  PRMT R20, R13, 0x3340, R20 ;  /* 0x000033400d147816 */ /* 0x000fc40000000014 */
[----:B------:R-:W-:Y:S02]  /*1050*/  PRMT R9, R9, 0x3340, R26 ;  /* 0x0000334009097816 */ /* 0x000fe4000000001a */
[----:B--2---:R-:W-:Y:S02]  /*1060*/  IADD3 R14, P3, R0, UR8, RZ ;  /* 0x00000008000e7c10 */ /* 0x004fe4000ff7e0ff */
[----:B------:R-:W-:Y:S02]  /*1070*/  @!P5 SEL R6, R6, R10, !P6 ;  /* 0x0000000a0606d207 */ /* 0x000fe40007000000 */
[----:B------:R-:W-:Y:S02]  /*1080*/  LEA.HI.X.SX32 R13, R21, UR9, 0x1, P2 ;  /* 0x00000009150d7c11 */ /* 0x000fe400090f0eff */
[----:B----4-:R-:W-:Y:S02]  /*1090*/  LEA.HI.X.SX32 R15, R0, UR9, 0x1, P3 ;  /* 0x00000009000f7c11 */ /* 0x010fe400098f0eff */
[----:B------:R-:W-:Y:S01]  /*10a0*/  PRMT R27, R20, 0x5410, R9 ;  /* 0x00005410141b7816 */ /* 0x000fe20000000009 */
[----:B------:R-:W-:Y:S04]  /*10b0*/  STS [R3+0x40], R4 ;  /* 0x0000400403007388 */ /* 0x000fe80000000800 */
[----:B------:R-:W-:Y:S04]  /*10c0*/  STS [R28+0xc0], R5 ;  /* 0x0000c0051c007388 */ /* 0x000fe80000000800 */
[----:B------:R1:W-:Y:S04]  /*10d0*/  @P1 STG.E desc[UR6][R12.64], R25 ;  /* 0x000000190c001986 */ /* 0x0003e8000c101906 */
[----:B------:R-:W-:Y:S04]  /*10e0*/  STS [R23+0x140], R6 ;  /* 0x0001400617007388 */ /* 0x000fe80000000800 */
[----:B------:R-:W-:Y:S04]  /*10f0*/  @P0 STG.E desc[UR6][R14.64], R27 ;  /* 0x0000001b0e000986 */ /* 0x000fe8000c101906 */
[----:B------:R-:W-:Y:S01]  /*1100*/  STS [R38+0x1c0], R7 ;  /* 0x0001c00726007388 */ /* 0x000fe20000000800 */
[----:B------:R-:W-:Y:S01]  /*1110*/  IMAD.SHL.U32 R8, R2, 0x4, RZ ;  /* 0x0000000402087824 */ /* 0x000fe200078e00ff */
[----:B------:R-:W-:Y:S01]  /*1120*/  SHF.R.U32.HI R2, RZ, 0x1, R2 ;  /* 0x00000001ff027819 */ /* 0x000fe20000011602 */
[----:B-1----:R-:W1:Y:S03]  /*1130*/  LDC.64 R12, c[0x0][0x220] ;  /* 0x00008800ff0c7b82 */ /* 0x002e660000000a00 */
[----:B------:R-:W-:-:S02]  /*1140*/  LOP3.LUT R21, R8, 0x1fc, RZ, 0xc0, !PT ;  /* 0x000001fc08157812 */ /* 0x000fc400078ec0ff */
[----:B------:R-:W-:-:S05]  /*1150*/  LOP3.LUT R2, R2, 0x3c, RZ, 0xc0, !PT ;  /* 0x0000003c02027812 */ /* 0x000fca00078ec0ff */
[----:B------:R-:W-:-:S05]  /*1160*/  IMAD.IADD R2, R21, 0x1, R2 ;  /* 0x0000000115027824 */ /* 0x000fca00078e0202 */
[----:B------:R-:W-:Y:S01]  /*1170*/  LEA R8, R2, UR4, 0x2 ;  /* 0x0000000402087c11 */ /* 0x000fe2000f8e10ff */
[----:B------:R-:W-:Y:S01]  /*1180*/  BAR.SYNC.DEFER_BLOCKING 0x0 ;  /* 0x0000000000007b1d */ /* 0x000fe20000010000 */
[----:B------:R-:W-:-:S05]  /*1190*/  LOP3.LUT R3, R19, 0xffffffc0, RZ, 0xc0, !PT ;  /* 0xffffffc013037812 */ /* 0x000fca00078ec0ff */
[----:B------:R-:W2:Y:S01]  /*11a0*/  LDS.128 R8, [R8] ;  /* 0x0000000008087984 */ /* 0x000ea20000000c00 */
[C---:B------:R-:W-:Y:S01]  /*11b0*/  IMAD.IADD R2, R16.reuse, 0x1, -R3 ;  /* 0x0000000110027824 */ /* 0x040fe200078e0a03 */
[----:B------:R-:W-:Y:S02]  /*11c0*/  LOP3.LUT R3, R21, 0x200, RZ, 0xfc, !PT ;  /* 0x0000020015037812 */ /* 0x000fe400078efcff */
[----:B------:R-:W-:Y:S02]  /*11d0*/  SHF.R.S32.HI R19, RZ, 0x6, R19 ;  /* 0x00000006ff137819 */ /* 0x000fe40000011413 */
[----:B------:R-:W-:Y:S02]  /*11e0*/  ISETP.GE.AND P0, PT, R16, 0x100, PT ;  /* 0x000001001000780c */ /* 0x000fe40003f06270 */
[----:B------:R-:W-:Y:S02]  /*11f0*/  LOP3.LUT R0, R18, R17, RZ, 0xfc, !PT ;  /* 0x0000001112007212 */ /* 0x000fe400078efcff */
[----:B------:R-:W-:-:S02]  /*1200*/  LOP3.LUT R17, R18, 0x10, R17, 0xfe, !PT ;  /* 0x0000001012117812 */ /* 0x000fc400078efe11 */
[----:B------:R-:W-:Y:S01]  /*1210*/  SHF.R.U32.HI R3, RZ, 0x3, R3 ;  /* 0x00000003ff037819 */ /* 0x000fe20000011603 */
[----:B------:R-:W-:Y:S01]  /*1220*/  IMAD R19, R19, 0x3100, R2 ;  /* 0x0000310013137824 */ /* 0x000fe200078e0202 */
[C---:B------:R-:W-:Y:S02]  /*1230*/  ISETP.LT.AND P1, PT, R0.reuse, 0xc4, !P0 ;  /* 0x000000c40000780c */ /* 0x040fe40004721270 */
[----:B------:R-:W-:Y:S02]  /*1240*/  ISETP.LT.AND P0, PT, R17, 0xc4, !P0 ;  /* 0x000000c41100780c */ /* 0x000fe40004701270 */
[----:B------:R-:W-:Y:S01]  /*1250*/  LOP3.LUT R2, R3, 0x7c, RZ, 0xc0, !PT ;  /* 0x0000007c03027812 */ /* 0x000fe200078ec0ff */
[----:B------:R-:W-:-:S04]  /*1260*/  IMAD R3, R0, 0x40, R19 ;  /* 0x0000004000037824 */ /* 0x000fc800078e0213 */
[----:B------:R-:W-:Y:S02]  /*1270*/  IMAD.IADD R21, R21, 0x1, R2 ;  /* 0x0000000115157824 */ /* 0x000fe400078e0202 */
[----:B-1----:R-:W-:-:S03]  /*1280*/  IMAD.WIDE R2, R3, 0x4, R12 ;  /* 0x0000000403027825 */ /* 0x002fc600078e020c */
[----:B------:R-:W-:Y:S02]  /*1290*/  LEA R21, R21, UR4, 0x2 ;  /* 0x0000000415157c11 */ /* 0x000fe4000f8e10ff */
[----:B--2---:R1:W-:Y:S01]  /*12a0*/  @P1 STG.E.128 desc[UR6][R2.64], R8 ;  /* 0x0000000802001986 */ /* 0x0043e2000c101d06 */
[----:B------:R-:W-:Y:S05]  /*12b0*/  @!P0 EXIT ;  /* 0x000000000000894d */ /* 0x000fea0003800000 */
[----:B------:R-:W0:Y:S01]  /*12c0*/  LDS.128 R20, [R21+0x800] ;  /* 0x0008000015147984 */ /* 0x000e220000000c00 */
[----:B------:R-:W-:-:S04]  /*12d0*/  IMAD R17, R17, 0x40, R19 ;  /* 0x0000004011117824 */ /* 0x000fc800078e0213 */
[----:B------:R-:W-:-:S05]  /*12e0*/  IMAD.WIDE R12, R17, 0x4, R12 ;  /* 0x00000004110c7825 */ /* 0x000fca00078e020c */
[----:B0-----:R-:W-:Y:S01]  /*12f0*/  STG.E.128 desc[UR6][R12.64], R20 ;  /* 0x000000140c007986 */ /* 0x001fe2000c101d06 */
[----:B------:R-:W-:Y:S05]  /*1300*/  EXIT ;  /* 0x000000000000794d */ /* 0x000fea0003800000 */
.L_x_0:
[----:B------:R-:W-:-:S00]  /*1310*/  BRA `(.L_x_0) ;  /* 0xfffffffc00fc7947 */ /* 0x000fc0000383ffff */
[----:B------:R-:W-:-:S00]  /*1320*/  NOP ;  /* 0x0000000000007918 */ /* 0x000fc00000000000 */
        /* <DEDUP_REMOVED lines=13> */
.L_x_1:


//--------------------- .nv.shared.triton_poi_fused_max_pool2d_with_indices_12 --------------------------
	.section	.nv.shared.triton_poi_fused_max_pool2d_with_indices_12,"aw",@nobits
	.sectionflags	@""
	.align	16
	.zero		1024


//--------------------- .nv.constant0.triton_poi_fused_max_pool2d_with_indices_12 --------------------------
	.section	.nv.constant0.triton_poi_fused_max_pool2d_with_indices_12,"a",@progbits
	.sectionflags	@""
	.align	4
.nv.constant0.triton_poi_fused_max_pool2d_with_indices_12:
	.zero		560
